//
// Generated by NVIDIA NVVM Compiler
//
// Compiler Build ID: CL-36424714
// Cuda compilation tools, release 13.0, V13.0.88
// Based on NVVM 20.0.0
//

.version 9.0
.target sm_100
.address_size 64

	// .globl	_Z12vecMulKernelPfS_S_i

.visible .entry _Z12vecMulKernelPfS_S_i(
	.param .u64 .ptr .align 1 _Z12vecMulKernelPfS_S_i_param_0,
	.param .u64 .ptr .align 1 _Z12vecMulKernelPfS_S_i_param_1,
	.param .u64 .ptr .align 1 _Z12vecMulKernelPfS_S_i_param_2,
	.param .u32 _Z12vecMulKernelPfS_S_i_param_3
)
{
	.reg .pred 	%p<2>;
	.reg .b32 	%r<6>;
	.reg .b32 	%f<4>;
	.reg .b64 	%rd<10>;

	ld.param.u64 	%rd1, [_Z12vecMulKernelPfS_S_i_param_0];
	ld.param.u64 	%rd2, [_Z12vecMulKernelPfS_S_i_param_1];
	ld.param.u64 	%rd3, [_Z12vecMulKernelPfS_S_i_param_2];
	ld.param.u32 	%r2, [_Z12vecMulKernelPfS_S_i_param_3];
	mov.u32 	%r3, %tid.x;
	mov.u32 	%r4, %ntid.x;
	mov.u32 	%r5, %ctaid.x;
	mad.lo.s32 	%r1, %r4, %r5, %r3;
	setp.ge.s32 	%p1, %r1, %r2;
	@%p1 bra 	$L__BB0_2;
	cvta.to.global.u64 	%rd4, %rd1;
	cvta.to.global.u64 	%rd5, %rd2;
	cvta.to.global.u64 	%rd6, %rd3;
	mul.wide.s32 	%rd7, %r1, 4;
	add.s64 	%rd8, %rd4, %rd7;
	ld.global.f32 	%f1, [%rd8];
	ld.global.f32 	%f2, [%rd5];
	mul.f32 	%f3, %f1, %f2;
	add.s64 	%rd9, %rd6, %rd7;
	st.global.f32 	[%rd9], %f3;
$L__BB0_2:
	ret;

}


// ===== COMPILED SASS (sm_100) =====

	.target	sm_100

	.elftype	@"ET_EXEC"


//--------------------- .note.nv.tkinfo           --------------------------
	.section	.note.nv.tkinfo,"",@"SHT_NOTE"
	.sectionflags	@"SHF_NOTE_NV_TKINFO"
	.tkinfo
        /*0018*/ 	.word	0x00000002
        /*0030*/ 	.string	""
        /*0030*/ 	.string	"ptxas"
        /*0030*/ 	.string	"Cuda compilation tools, release 13.0, V13.0.88"
        /*0030*/ 	.string	"Build cuda_13.0.r13.0/compiler.36424714_0"
        /*0030*/ 	.string	"-arch sm_100 -m 64 "



//--------------------- .note.nv.cuinfo           --------------------------
	.section	.note.nv.cuinfo,"",@"SHT_NOTE"
	.sectionflags	@"SHF_NOTE_NV_CUINFO"
        /*0018*/ 	.short	0x0002
        /*001a*/ 	.short	0x0064
        /*001c*/ 	.short	0x0082
	.zero		2


//--------------------- .nv.info                  --------------------------
	.section	.nv.info,"",@"SHT_CUDA_INFO"
	.align	4


	//----- nvinfo : EIATTR_REGCOUNT
	.align		4
        /*0000*/ 	.byte	0x04, 0x2f
        /*0002*/ 	.short	(.L_1 - .L_0)
	.align		4
.L_0:
        /*0004*/ 	.word	index@(_Z12vecMulKernelPfS_S_i)
        /*0008*/ 	.word	0x0000000c


	//----- nvinfo : EIATTR_FRAME_SIZE
	.align		4
.L_1:
        /*000c*/ 	.byte	0x04, 0x11
        /*000e*/ 	.short	(.L_3 - .L_2)
	.align		4
.L_2:
        /*0010*/ 	.word	index@(_Z12vecMulKernelPfS_S_i)
        /*0014*/ 	.word	0x00000000


	//----- nvinfo : EIATTR_MIN_STACK_SIZE
	.align		4
.L_3:
        /*0018*/ 	.byte	0x04, 0x12
        /*001a*/ 	.short	(.L_5 - .L_4)
	.align		4
.L_4:
        /*001c*/ 	.word	index@(_Z12vecMulKernelPfS_S_i)
        /*0020*/ 	.word	0x00000000
.L_5:


//--------------------- .nv.compat                --------------------------
	.section	.nv.compat,"",@"SHT_CUDA_COMPAT_INFO"
	.align	4
        /*0000*/ 	.byte	0x02, 0x09, 0x00, 0x00, 0x02, 0x02, 0x01, 0x00, 0x02, 0x05, 0x05, 0x00, 0x03, 0x07, 0x01, 0x01
        /*0010*/ 	.byte	0x02, 0x03, 0x00, 0x00, 0x02, 0x06, 0x01, 0x00, 0x04, 0x0b, 0x08, 0x00, 0x09, 0x00, 0x00, 0x00
        /*0020*/ 	.byte	0x00, 0x00, 0x00, 0x00


//--------------------- .nv.info._Z12vecMulKernelPfS_S_i --------------------------
	.section	.nv.info._Z12vecMulKernelPfS_S_i,"",@"SHT_CUDA_INFO"
	.sectionflags	@""
	.align	4


	//----- nvinfo : EIATTR_CUDA_API_VERSION
	.align		4
        /*0000*/ 	.byte	0x04, 0x37
        /*0002*/ 	.short	(.L_7 - .L_6)
.L_6:
        /*0004*/ 	.word	0x00000082


	//----- nvinfo : EIATTR_KPARAM_INFO
	.align		4
.L_7:
        /*0008*/ 	.byte	0x04, 0x17
        /*000a*/ 	.short	(.L_9 - .L_8)
.L_8:
        /*000c*/ 	.word	0x00000000
        /*0010*/ 	.short	0x0003
        /*0012*/ 	.short	0x0018
        /*0014*/ 	.byte	0x00, 0xf0, 0x11, 0x00


	//----- nvinfo : EIATTR_KPARAM_INFO
	.align		4
.L_9:
        /*0018*/ 	.byte	0x04, 0x17
        /*001a*/ 	.short	(.L_11 - .L_10)
.L_10:
        /*001c*/ 	.word	0x00000000
        /*0020*/ 	.short	0x0002
        /*0022*/ 	.short	0x0010
        /*0024*/ 	.byte	0x00, 0xf5, 0x21, 0x00


	//----- nvinfo : EIATTR_KPARAM_INFO
	.align		4
.L_11:
        /*0028*/ 	.byte	0x04, 0x17
        /*002a*/ 	.short	(.L_13 - .L_12)
.L_12:
        /*002c*/ 	.word	0x00000000
        /*0030*/ 	.short	0x0001
        /*0032*/ 	.short	0x0008
        /*0034*/ 	.byte	0x00, 0xf5, 0x21, 0x00


	//----- nvinfo : EIATTR_KPARAM_INFO
	.align		4
.L_13:
        /*0038*/ 	.byte	0x04, 0x17
        /*003a*/ 	.short	(.L_15 - .L_14)
.L_14:
        /*003c*/ 	.word	0x00000000
        /*0040*/ 	.short	0x0000
        /*0042*/ 	.short	0x0000
        /*0044*/ 	.byte	0x00, 0xf5, 0x21, 0x00


	//----- nvinfo : EIATTR_SPARSE_MMA_MASK
	.align		4
.L_15:
        /*0048*/ 	.byte	0x03, 0x50
        /*004a*/ 	.short	0x0000


	//----- nvinfo : EIATTR_MAXREG_COUNT
	.align		4
        /*004c*/ 	.byte	0x03, 0x1b
        /*004e*/ 	.short	0x00ff


	//----- nvinfo : EIATTR_MERCURY_ISA_VERSION
	.align		4
        /*0050*/ 	.byte	0x03, 0x5f
        /*0052*/ 	.short	0x0101


	//----- nvinfo : EIATTR_VRC_CTA_INIT_COUNT
	.align		4
        /*0054*/ 	.byte	0x02, 0x4a
	.zero		1
	.zero		1


	//----- nvinfo : EIATTR_EXIT_INSTR_OFFSETS
	.align		4
        /*0058*/ 	.byte	0x04, 0x1c
        /*005a*/ 	.short	(.L_17 - .L_16)


	//   ....[0]....
.L_16:
        /*005c*/ 	.word	0x00000070


	//   ....[1]....
        /*0060*/ 	.word	0x00000120


	//----- nvinfo : EIATTR_CBANK_PARAM_SIZE
	.align		4
.L_17:
        /*0064*/ 	.byte	0x03, 0x19
        /*0066*/ 	.short	0x001c


	//----- nvinfo : EIATTR_PARAM_CBANK
	.align		4
        /*0068*/ 	.byte	0x04, 0x0a
        /*006a*/ 	.short	(.L_19 - .L_18)
	.align		4
.L_18:
        /*006c*/ 	.word	index@(.nv.constant0._Z12vecMulKernelPfS_S_i)
        /*0070*/ 	.short	0x0380
        /*0072*/ 	.short	0x001c


	//----- nvinfo : EIATTR_SW_WAR
	.align		4
.L_19:
        /*0074*/ 	.byte	0x04, 0x36
        /*0076*/ 	.short	(.L_21 - .L_20)
.L_20:
        /*0078*/ 	.word	0x00000008
.L_21:


//--------------------- .nv.callgraph             --------------------------
	.section	.nv.callgraph,"",@"SHT_CUDA_CALLGRAPH"
	.align	4
	.sectionentsize	8
	.align		4
        /*0000*/ 	.word	0x00000000
	.align		4
        /*0004*/ 	.word	0xffffffff
	.align		4
        /*0008*/ 	.word	0x00000000
	.align		4
        /*000c*/ 	.word	0xfffffffe
	.align		4
        /*0010*/ 	.word	0x00000000
	.align		4
        /*0014*/ 	.word	0xfffffffd
	.align		4
        /*0018*/ 	.word	0x00000000
	.align		4
        /*001c*/ 	.word	0xfffffffc


//--------------------- .text._Z12vecMulKernelPfS_S_i --------------------------
	.section	.text._Z12vecMulKernelPfS_S_i,"ax",@progbits
	.align	128
        .global         _Z12vecMulKernelPfS_S_i
        .type           _Z12vecMulKernelPfS_S_i,@function
        .size           _Z12vecMulKernelPfS_S_i,(.L_x_1 - _Z12vecMulKernelPfS_S_i)
        .other          _Z12vecMulKernelPfS_S_i,@"STO_CUDA_ENTRY STV_DEFAULT"
_Z12vecMulKernelPfS_S_i:
.text._Z12vecMulKernelPfS_S_i:
[----:B------:R-:W-:Y:S01]  /*0000*/  LDC R1, c[0x0][0x37c] ;  /* 0x0000df00ff017b82 */ /* 0x000fe20000000800 */
[----:B------:R-:W0:Y:S01]  /*0010*/  S2R R9, SR_TID.X ;  /* 0x0000000000097919 */ /* 0x000e220000002100 */
[----:B------:R-:W0:Y:S01]  /*0020*/  LDCU UR4, c[0x0][0x360] ;  /* 0x00006c00ff0477ac */ /* 0x000e220008000800 */
[----:B------:R-:W0:Y:S01]  /*0030*/  S2R R0, SR_CTAID.X ;  /* 0x0000000000007919 */ /* 0x000e220000002500 */
[----:B------:R-:W1:Y:S01]  /*0040*/  LDCU UR5, c[0x0][0x398] ;  /* 0x00007300ff0577ac */ /* 0x000e620008000800 */
[----:B0-----:R-:W-:-:S05]  /*0050*/  IMAD R9, R0, UR4, R9 ;  /* 0x0000000400097c24 */ /* 0x001fca000f8e0209 */
[----:B-1----:R-:W-:-:S13]  /*0060*/  ISETP.GE.AND P0, PT, R9, UR5, PT ;  /* 0x0000000509007c0c */ /* 0x002fda000bf06270 */
[----:B------:R-:W-:Y:S05]  /*0070*/  @P0 EXIT ;  /* 0x000000000000094d */ /* 0x000fea0003800000 */
[----:B------:R-:W0:Y:S01]  /*0080*/  LDC.64 R2, c[0x0][0x380] ;  /* 0x0000e000ff027b82 */ /* 0x000e220000000a00 */
[----:B------:R-:W1:Y:S07]  /*0090*/  LDCU.64 UR4, c[0x0][0x358] ;  /* 0x00006b00ff0477ac */ /* 0x000e6e0008000a00 */
[----:B------:R-:W2:Y:S08]  /*00a0*/  LDC.64 R4, c[0x0][0x388] ;  /* 0x0000e200ff047b82 */ /* 0x000eb00000000a00 */
[----:B------:R-:W3:Y:S01]  /*00b0*/  LDC.64 R6, c[0x0][0x390] ;  /* 0x0000e400ff067b82 */ /* 0x000ee20000000a00 */
[----:B0-----:R-:W-:-:S06]  /*00c0*/  IMAD.WIDE R2, R9, 0x4, R2 ;  /* 0x0000000409027825 */ /* 0x001fcc00078e0202 */
[----:B-1----:R-:W4:Y:S04]  /*00d0*/  LDG.E R2, desc[UR4][R2.64] ;  /* 0x0000000402027981 */ /* 0x002f28000c1e1900 */
[----:B--2---:R-:W4:Y:S01]  /*00e0*/  LDG.E R5, desc[UR4][R4.64] ;  /* 0x0000000404057981 */ /* 0x004f22000c1e1900 */
[----:B---3--:R-:W-:-:S04]  /*00f0*/  IMAD.WIDE R6, R9, 0x4, R6 ;  /* 0x0000000409067825 */ /* 0x008fc800078e0206 */
[----:B----4-:R-:W-:-:S05]  /*0100*/  FMUL R9, R2, R5 ;  /* 0x0000000502097220 */ /* 0x010fca0000400000 */
[----:B------:R-:W-:Y:S01]  /*0110*/  STG.E desc[UR4][R6.64], R9 ;  /* 0x0000000906007986 */ /* 0x000fe2000c101904 */
[----:B------:R-:W-:Y:S05]  /*0120*/  EXIT ;  /* 0x000000000000794d */ /* 0x000fea0003800000 */
.L_x_0:
[----:B------:R-:W-:-:S00]  /*0130*/  BRA `(.L_x_0) ;  /* 0xfffffffc00fc7947 */ /* 0x000fc0000383ffff */
[----:B------:R-:W-:-:S00]  /*0140*/  NOP ;  /* 0x0000000000007918 */ /* 0x000fc00000000000 */
        /* <DEDUP_REMOVED lines=11> */
.L_x_1:


//--------------------- .nv.shared.reserved.0     --------------------------
	.section	.nv.shared.reserved.0,"aw",@nobits
	.weak		__nv_reservedSMEM_offset_0_alias
	.size		__nv_reservedSMEM_offset_0_alias, 0, 64
	.other		__nv_reservedSMEM_offset_0_alias,@"STO_CUDA_RESERVED_SHARED STV_DEFAULT"
__nv_reservedSMEM_offset_0_alias:
	.zero		0
	.zero		64


//--------------------- .nv.constant0._Z12vecMulKernelPfS_S_i --------------------------
	.section	.nv.constant0._Z12vecMulKernelPfS_S_i,"a",@progbits
	.sectionflags	@""
	.align	4
.nv.constant0._Z12vecMulKernelPfS_S_i:
	.zero		924


//--------------------- SYMBOLS --------------------------

	.type		.nv.reservedSmem.offset0,@object
	.size		.nv.reservedSmem.offset0,0x4
